	.headerflags	@"EF_CUDA_TEXMODE_UNIFIED EF_CUDA_64BIT_ADDRESS EF_CUDA_ACCELERATORS EF_CUDA_SM90 EF_CUDA_VIRTUAL_SM(EF_CUDA_SM90)"
	.elftype	@"ET_EXEC"


//--------------------- .nv.info                  --------------------------
	.section	.nv.info,"",@"SHT_CUDA_INFO"
	.align	4


	//----- nvinfo : EIATTR_REGCOUNT
	.align		4
        /*0000*/ 	.byte	0x04, 0x2f
        /*0002*/ 	.short	(.L_1 - .L_0)
	.align		4
.L_0:
        /*0004*/ 	.word	index@(triton_poi_fused_unsqueeze_3)
        /*0008*/ 	.word	0x0000001c


	//----- nvinfo : EIATTR_MIN_STACK_SIZE
	.align		4
.L_1:
        /*000c*/ 	.byte	0x04, 0x12
        /*000e*/ 	.short	(.L_3 - .L_2)
	.align		4
.L_2:
        /*0010*/ 	.word	index@(triton_poi_fused_unsqueeze_3)
        /*0014*/ 	.word	0x00000000


	//----- nvinfo : EIATTR_FRAME_SIZE
	.align		4
.L_3:
        /*0018*/ 	.byte	0x04, 0x11
        /*001a*/ 	.short	(.L_5 - .L_4)
	.align		4
.L_4:
        /*001c*/ 	.word	index@(triton_poi_fused_unsqueeze_3)
        /*0020*/ 	.word	0x00000000


	//----- nvinfo : EIATTR_MIN_STACK_SIZE
	.align		4
.L_5:
        /*0024*/ 	.byte	0x04, 0x12
        /*0026*/ 	.short	(.L_7 - .L_6)
	.align		4
.L_6:
        /*0028*/ 	.word	index@(triton_poi_fused_unsqueeze_3)
        /*002c*/ 	.word	0x00000000
.L_7:


//--------------------- .nv.info.triton_poi_fused_unsqueeze_3 --------------------------
	.section	.nv.info.triton_poi_fused_unsqueeze_3,"",@"SHT_CUDA_INFO"
	.sectionflags	@""
	.align	4


	//----- nvinfo : EIATTR_CUDA_API_VERSION
	.align		4
        /*0000*/ 	.byte	0x04, 0x37
        /*0002*/ 	.short	(.L_9 - .L_8)
.L_8:
        /*0004*/ 	.word	0x0000007c


	//----- nvinfo : EIATTR_KPARAM_INFO
	.align		4
.L_9:
        /*0008*/ 	.byte	0x04, 0x17
        /*000a*/ 	.short	(.L_11 - .L_10)
.L_10:
        /*000c*/ 	.word	0x00000000
        /*0010*/ 	.short	0x0003
        /*0012*/ 	.short	0x0014
        /*0014*/ 	.byte	0x00, 0xf0, 0x11, 0x00


	//----- nvinfo : EIATTR_KPARAM_INFO
	.align		4
.L_11:
        /*0018*/ 	.byte	0x04, 0x17
        /*001a*/ 	.short	(.L_13 - .L_12)
.L_12:
        /*001c*/ 	.word	0x00000000
        /*0020*/ 	.short	0x0002
        /*0022*/ 	.short	0x0010
        /*0024*/ 	.byte	0x00, 0xf0, 0x11, 0x00


	//----- nvinfo : EIATTR_KPARAM_INFO
	.align		4
.L_13:
        /*0028*/ 	.byte	0x04, 0x17
        /*002a*/ 	.short	(.L_15 - .L_14)
.L_14:
        /*002c*/ 	.word	0x00000000
        /*0030*/ 	.short	0x0001
        /*0032*/ 	.short	0x0008
        /*0034*/ 	.byte	0x00, 0xf4, 0x21, 0x00


	//----- nvinfo : EIATTR_KPARAM_INFO
	.align		4
.L_15:
        /*0038*/ 	.byte	0x04, 0x17
        /*003a*/ 	.short	(.L_17 - .L_16)
.L_16:
        /*003c*/ 	.word	0x00000000
        /*0040*/ 	.short	0x0000
        /*0042*/ 	.short	0x0000
        /*0044*/ 	.byte	0x00, 0xf4, 0x21, 0x00


	//----- nvinfo : EIATTR_SPARSE_MMA_MASK
	.align		4
.L_17:
        /*0048*/ 	.byte	0x03, 0x50
        /*004a*/ 	.short	0x0000


	//----- nvinfo : EIATTR_MAXREG_COUNT
	.align		4
        /*004c*/ 	.byte	0x03, 0x1b
        /*004e*/ 	.short	0x00ff


	//----- nvinfo : EIATTR_EXIT_INSTR_OFFSETS
	.align		4
        /*0050*/ 	.byte	0x04, 0x1c
        /*0052*/ 	.short	(.L_19 - .L_18)


	//   ....[0]....
.L_18:
        /*0054*/ 	.word	0x00000480


	//   ....[1]....
        /*0058*/ 	.word	0x000004d0


	//----- nvinfo : EIATTR_REQNTID
	.align		4
.L_19:
        /*005c*/ 	.byte	0x04, 0x10
        /*005e*/ 	.short	(.L_21 - .L_20)
.L_20:
        /*0060*/ 	.word	0x00000080
        /*0064*/ 	.word	0x00000001
        /*0068*/ 	.word	0x00000001


	//----- nvinfo : EIATTR_CBANK_PARAM_SIZE
	.align		4
.L_21:
        /*006c*/ 	.byte	0x03, 0x19
        /*006e*/ 	.short	0x0018


	//----- nvinfo : EIATTR_PARAM_CBANK
	.align		4
        /*0070*/ 	.byte	0x04, 0x0a
        /*0072*/ 	.short	(.L_23 - .L_22)
	.align		4
.L_22:
        /*0074*/ 	.word	index@(.nv.constant0.triton_poi_fused_unsqueeze_3)
        /*0078*/ 	.short	0x0210
        /*007a*/ 	.short	0x0018


	//----- nvinfo : EIATTR_SW_WAR
	.align		4
.L_23:
        /*007c*/ 	.byte	0x04, 0x36
        /*007e*/ 	.short	(.L_25 - .L_24)
.L_24:
        /*0080*/ 	.word	0x00000008
.L_25:


//--------------------- .nv.callgraph             --------------------------
	.section	.nv.callgraph,"",@"SHT_CUDA_CALLGRAPH"
	.align	4
	.sectionentsize	8
	.align		4
        /*0000*/ 	.word	0x00000000
	.align		4
        /*0004*/ 	.word	0xffffffff
	.align		4
        /*0008*/ 	.word	0x00000000
	.align		4
        /*000c*/ 	.word	0xfffffffe
	.align		4
        /*0010*/ 	.word	0x00000000
	.align		4
        /*0014*/ 	.word	0xfffffffd
	.align		4
        /*0018*/ 	.word	0x00000000
	.align		4
        /*001c*/ 	.word	0xfffffffc


//--------------------- .text.triton_poi_fused_unsqueeze_3 --------------------------
	.section	.text.triton_poi_fused_unsqueeze_3,"ax",@progbits
	.sectionflags	@"SHF_BARRIERS=1"
	.align	128
        .global         triton_poi_fused_unsqueeze_3
        .type           triton_poi_fused_unsqueeze_3,@function
        .size           triton_poi_fused_unsqueeze_3,(.L_x_1 - triton_poi_fused_unsqueeze_3)
        .other          triton_poi_fused_unsqueeze_3,@"STO_CUDA_ENTRY STV_DEFAULT"
triton_poi_fused_unsqueeze_3:
.text.triton_poi_fused_unsqueeze_3:
[----:B------:R-:W0:Y:S02]  /*0000*/  LDC R1, c[0x0][0x28] ;  /* 0x00000a00ff017b82 */ /* 0x000e240000000800 */
[----:B------:R-:W1:Y:S01]  /*0010*/  S2R R2, SR_TID.X ;  /* 0x0000000000027919 */ /* 0x000e620000002100 */
[----:B------:R-:W2:Y:S01]  /*0020*/  LDC.64 R4, c[0x0][0x210] ;  /* 0x00008400ff047b82 */ /* 0x000ea20000000a00 */
[----:B------:R-:W-:Y:S02]  /*0030*/  CS2R R8, SRZ ;  /* 0x0000000000087805 */ /* 0x000fe4000001ff00 */
[----:B------:R-:W-:Y:S01]  /*0040*/  CS2R R10, SRZ ;  /* 0x00000000000a7805 */ /* 0x000fe2000001ff00 */
[----:B------:R-:W3:Y:S01]  /*0050*/  S2R R3, SR_CTAID.Y ;  /* 0x0000000000037919 */ /* 0x000ee20000002600 */
[----:B------:R-:W-:Y:S01]  /*0060*/  ULDC.64 UR6, c[0x0][0x208] ;  /* 0x0000820000067ab9 */ /* 0x000fe20000000a00 */
[----:B------:R-:W4:Y:S01]  /*0070*/  S2R R17, SR_CTAID.X ;  /* 0x0000000000117919 */ /* 0x000f220000002500 */
[----:B-1----:R-:W-:Y:S01]  /*0080*/  SHF.R.U32.HI R16, RZ, 0x2, R2 ;  /* 0x00000002ff107819 */ /* 0x002fe20000011602 */
[----:B------:R-:W-:Y:S02]  /*0090*/  IMAD.SHL.U32 R0, R2, 0x4, RZ ;  /* 0x0000000402007824 */ /* 0x000fe400078e00ff */
[----:B---3--:R-:W-:Y:S01]  /*00a0*/  IMAD.SHL.U32 R3, R3, 0x40, RZ ;  /* 0x0000004003037824 */ /* 0x008fe200078e00ff */
[----:B------:R-:W-:Y:S01]  /*00b0*/  SGXT.U32 R16, R16, 0x5 ;  /* 0x000000051010781a */ /* 0x000fe20000000000 */
[----:B----4-:R-:W-:-:S03]  /*00c0*/  IMAD.SHL.U32 R17, R17, 0x10, RZ ;  /* 0x0000001011117824 */ /* 0x010fc600078e00ff */
[----:B------:R-:W-:Y:S02]  /*00d0*/  LOP3.LUT R6, R3, R16, RZ, 0xfc, !PT ;  /* 0x0000001003067212 */ /* 0x000fe400078efcff */
[----:B------:R-:W-:-:S04]  /*00e0*/  LOP3.LUT R7, R17, 0xc, R0, 0xf8, !PT ;  /* 0x0000000c11077812 */ /* 0x000fc800078ef800 */
[----:B------:R-:W-:Y:S01]  /*00f0*/  ISETP.GE.AND P0, PT, R7, 0x10, PT ;  /* 0x000000100700780c */ /* 0x000fe20003f06270 */
[----:B------:R-:W-:-:S04]  /*0100*/  IMAD R6, R6, 0x10, R7 ;  /* 0x0000001006067824 */ /* 0x000fc800078e0207 */
[C---:B------:R-:W-:Y:S02]  /*0110*/  VIADD R13, R6.reuse, 0x8000 ;  /* 0x00008000060d7836 */ /* 0x040fe40000000000 */
[----:B------:R-:W-:Y:S02]  /*0120*/  VIADD R15, R6, 0x8200 ;  /* 0x00008200060f7836 */ /* 0x000fe40000000000 */
[----:B--2---:R-:W-:Y:S01]  /*0130*/  IMAD.WIDE R12, R13, 0x4, R4 ;  /* 0x000000040d0c7825 */ /* 0x004fe200078e0204 */
[----:B------:R-:W-:-:S03]  /*0140*/  CS2R R6, SRZ ;  /* 0x0000000000067805 */ /* 0x000fc6000001ff00 */
[----:B------:R-:W-:Y:S01]  /*0150*/  IMAD.WIDE R14, R15, 0x4, R4 ;  /* 0x000000040f0e7825 */ /* 0x000fe200078e0204 */
[----:B------:R-:W-:Y:S01]  /*0160*/  CS2R R4, SRZ ;  /* 0x0000000000047805 */ /* 0x000fe2000001ff00 */
[----:B------:R1:W2:Y:S05]  /*0170*/  @!P0 LDG.E.EL.128 R8, desc[UR6][R12.64] ;  /* 0x000000060c088981 */ /* 0x0002aa000c2e1d00 */
[----:B------:R3:W4:Y:S01]  /*0180*/  @!P0 LDG.E.EL.128 R4, desc[UR6][R14.64] ;  /* 0x000000060e048981 */ /* 0x000722000c2e1d00 */
[----:B------:R-:W5:Y:S01]  /*0190*/  S2UR UR5, SR_CgaCtaId ;  /* 0x00000000000579c3 */ /* 0x000f620000008800 */
[C---:B------:R-:W-:Y:S01]  /*01a0*/  IMAD.SHL.U32 R18, R2.reuse, 0x100, RZ ;  /* 0x0000010002127824 */ /* 0x040fe200078e00ff */
[----:B------:R-:W-:Y:S01]  /*01b0*/  UMOV UR4, 0x400 ;  /* 0x0000040000047882 */ /* 0x000fe20000000000 */
[----:B------:R-:W-:-:S02]  /*01c0*/  LOP3.LUT R24, R2, 0x70, RZ, 0xc0, !PT ;  /* 0x0000007002187812 */ /* 0x000fc400078ec0ff */
[----:B------:R-:W-:Y:S02]  /*01d0*/  SHF.R.U32.HI R2, RZ, 0x4, R2 ;  /* 0x00000004ff027819 */ /* 0x000fe40000011602 */
[----:B------:R-:W-:Y:S02]  /*01e0*/  LOP3.LUT R19, R18, 0x300, RZ, 0xc0, !PT ;  /* 0x0000030012137812 */ /* 0x000fe400078ec0ff */
[----:B------:R-:W-:Y:S02]  /*01f0*/  SGXT.U32 R2, R2, 0x3 ;  /* 0x000000030202781a */ /* 0x000fe40000000000 */
[C---:B-1----:R-:W-:Y:S02]  /*0200*/  LOP3.LUT R12, R19.reuse, 0x40, RZ, 0xfc, !PT ;  /* 0x00000040130c7812 */ /* 0x042fe400078efcff */
[C---:B------:R-:W-:Y:S02]  /*0210*/  LOP3.LUT R18, R19.reuse, 0x80, RZ, 0xfc, !PT ;  /* 0x0000008013127812 */ /* 0x040fe400078efcff */
[----:B------:R-:W-:-:S02]  /*0220*/  LOP3.LUT R16, R19, R16, RZ, 0xfc, !PT ;  /* 0x0000001013107212 */ /* 0x000fc400078efcff */
[----:B------:R-:W-:Y:S02]  /*0230*/  LOP3.LUT R20, R19, 0xc0, RZ, 0xfc, !PT ;  /* 0x000000c013147812 */ /* 0x000fe400078efcff */
[----:B------:R-:W-:-:S04]  /*0240*/  LOP3.LUT R17, R17, R2, RZ, 0xfc, !PT ;  /* 0x0000000211117212 */ /* 0x000fc800078efcff */
[----:B------:R-:W-:Y:S01]  /*0250*/  ISETP.GE.AND P1, PT, R17, 0x10, PT ;  /* 0x000000101100780c */ /* 0x000fe20003f26270 */
[----:B-----5:R-:W-:-:S06]  /*0260*/  UPRMT UR4, UR5, 0x654, UR4 ;  /* 0x0000065405047896 */ /* 0x020fcc0008000004 */
[----:B------:R-:W-:Y:S02]  /*0270*/  LEA.HI R19, R19, UR4, RZ, 0x1e ;  /* 0x0000000413137c11 */ /* 0x000fe4000f8ff0ff */
[----:B------:R-:W-:Y:S02]  /*0280*/  LEA.HI R13, R12, UR4, RZ, 0x1e ;  /* 0x000000040c0d7c11 */ /* 0x000fe4000f8ff0ff */
[----:B---3--:R-:W-:Y:S01]  /*0290*/  LEA.HI R15, R18, UR4, RZ, 0x1e ;  /* 0x00000004120f7c11 */ /* 0x008fe2000f8ff0ff */
[----:B------:R-:W-:Y:S01]  /*02a0*/  IMAD R21, R16, 0x4, R19 ;  /* 0x0000000410157824 */ /* 0x000fe200078e0213 */
[----:B------:R-:W-:Y:S01]  /*02b0*/  LEA.HI R25, R20, UR4, RZ, 0x1e ;  /* 0x0000000414197c11 */ /* 0x000fe2000f8ff0ff */
[C---:B------:R-:W-:Y:S01]  /*02c0*/  IMAD R20, R16.reuse, 0x4, R13 ;  /* 0x0000000410147824 */ /* 0x040fe200078e020d */
[----:B------:R-:W1:Y:S01]  /*02d0*/  LDC.64 R18, c[0x0][0x218] ;  /* 0x00008600ff127b82 */ /* 0x000e620000000a00 */
[C---:B------:R-:W-:Y:S02]  /*02e0*/  IMAD R23, R16.reuse, 0x4, R15 ;  /* 0x0000000410177824 */ /* 0x040fe400078e020f */
[----:B------:R-:W-:Y:S01]  /*02f0*/  IMAD R22, R16, 0x4, R25 ;  /* 0x0000000410167824 */ /* 0x000fe200078e0219 */
[----:B------:R-:W-:Y:S01]  /*0300*/  LOP3.LUT R16, R0, 0x1fc, RZ, 0xc0, !PT ;  /* 0x000001fc00107812 */ /* 0x000fe200078ec0ff */
[----:B------:R-:W-:Y:S01]  /*0310*/  VIADD R13, R24, UR4 ;  /* 0x00000004180d7c36 */ /* 0x000fe20008000000 */
[----:B------:R-:W-:-:S02]  /*0320*/  LOP3.LUT R0, R3, 0x3c, R0, 0xf8, !PT ;  /* 0x0000003c03007812 */ /* 0x000fc400078ef800 */
[C---:B------:R-:W-:Y:S01]  /*0330*/  LOP3.LUT R2, R16.reuse, 0x200, RZ, 0xfc, !PT ;  /* 0x0000020010027812 */ /* 0x040fe200078efcff */
[----:B------:R-:W-:Y:S02]  /*0340*/  IMAD R13, R16, 0x4, R13 ;  /* 0x00000004100d7824 */ /* 0x000fe400078e020d */
[----:B------:R-:W-:Y:S01]  /*0350*/  IMAD R3, R17, 0x400, R0 ;  /* 0x0000040011037824 */ /* 0x000fe200078e0200 */
[----:B------:R-:W-:Y:S01]  /*0360*/  SHF.R.U32.HI R2, RZ, 0x2, R2 ;  /* 0x00000002ff027819 */ /* 0x000fe20000011602 */
[----:B--2---:R-:W-:Y:S04]  /*0370*/  STS [R21], R8 ;  /* 0x0000000815007388 */ /* 0x004fe80000000800 */
[----:B------:R-:W-:Y:S04]  /*0380*/  STS [R20+0x100], R9 ;  /* 0x0001000914007388 */ /* 0x000fe80000000800 */
[----:B------:R-:W-:Y:S04]  /*0390*/  STS [R23+0x200], R10 ;  /* 0x0002000a17007388 */ /* 0x000fe80000000800 */
[----:B------:R-:W-:Y:S04]  /*03a0*/  STS [R22+0x300], R11 ;  /* 0x0003000b16007388 */ /* 0x000fe80000000800 */
[----:B----4-:R2:W-:Y:S04]  /*03b0*/  STS [R21+0x80], R4 ;  /* 0x0000800415007388 */ /* 0x0105e80000000800 */
[----:B------:R3:W-:Y:S04]  /*03c0*/  STS [R20+0x180], R5 ;  /* 0x0001800514007388 */ /* 0x0007e80000000800 */
[----:B------:R-:W-:Y:S01]  /*03d0*/  STS [R23+0x280], R6 ;  /* 0x0002800617007388 */ /* 0x000fe20000000800 */
[----:B--2---:R-:W-:Y:S01]  /*03e0*/  LOP3.LUT R4, R2, 0xf0, RZ, 0xc0, !PT ;  /* 0x000000f002047812 */ /* 0x004fe200078ec0ff */
[----:B-1----:R-:W-:-:S02]  /*03f0*/  IMAD.WIDE R2, R3, 0x4, R18 ;  /* 0x0000000403027825 */ /* 0x002fc400078e0212 */
[----:B------:R1:W-:Y:S01]  /*0400*/  STS [R22+0x380], R7 ;  /* 0x0003800716007388 */ /* 0x0003e20000000800 */
[----:B---3--:R-:W-:Y:S01]  /*0410*/  LOP3.LUT R5, R17, 0x8, RZ, 0xfc, !PT ;  /* 0x0000000811057812 */ /* 0x008fe200078efcff */
[----:B------:R-:W-:Y:S03]  /*0420*/  BAR.SYNC.DEFER_BLOCKING 0x0 ;  /* 0x0000000000007b1d */ /* 0x000fe60000010000 */
[----:B------:R-:W-:Y:S01]  /*0430*/  ISETP.GE.AND P0, PT, R5, 0x10, PT ;  /* 0x000000100500780c */ /* 0x000fe20003f06270 */
[----:B-1----:R-:W-:-:S04]  /*0440*/  VIADD R7, R4, UR4 ;  /* 0x0000000404077c36 */ /* 0x002fc80008000000 */
[----:B------:R-:W-:Y:S01]  /*0450*/  IMAD R7, R16, 0x4, R7 ;  /* 0x0000000410077824 */ /* 0x000fe200078e0207 */
[----:B------:R-:W1:Y:S04]  /*0460*/  LDS.128 R12, [R13] ;  /* 0x000000000d0c7984 */ /* 0x000e680000000c00 */
[----:B-1----:R1:W-:Y:S03]  /*0470*/  @!P1 STG.E.128 desc[UR6][R2.64], R12 ;  /* 0x0000000c02009986 */ /* 0x0023e6000c101d06 */
[----:B------:R-:W-:Y:S05]  /*0480*/  @P0 EXIT ;  /* 0x000000000000094d */ /* 0x000fea0003800000 */
[----:B------:R-:W0:Y:S01]  /*0490*/  LDS.128 R8, [R7+0x800] ;  /* 0x0008000007087984 */ /* 0x000e220000000c00 */
[----:B------:R-:W-:-:S04]  /*04a0*/  IMAD R5, R5, 0x400, R0 ;  /* 0x0000040005057824 */ /* 0x000fc800078e0200 */
[----:B------:R-:W-:-:S05]  /*04b0*/  IMAD.WIDE R18, R5, 0x4, R18 ;  /* 0x0000000405127825 */ /* 0x000fca00078e0212 */
[----:B0-----:R-:W-:Y:S01]  /*04c0*/  STG.E.128 desc[UR6][R18.64], R8 ;  /* 0x0000000812007986 */ /* 0x001fe2000c101d06 */
[----:B------:R-:W-:Y:S05]  /*04d0*/  EXIT ;  /* 0x000000000000794d */ /* 0x000fea0003800000 */
.L_x_0:
[----:B------:R-:W-:-:S00]  /*04e0*/  BRA `(.L_x_0) ;  /* 0xfffffffc00fc7947 */ /* 0x000fc0000383ffff */
[----:B------:R-:W-:-:S00]  /*04f0*/  NOP ;  /* 0x0000000000007918 */ /* 0x000fc00000000000 */
        /* <DEDUP_REMOVED lines=8> */
.L_x_1:


//--------------------- .nv.shared.triton_poi_fused_unsqueeze_3 --------------------------
	.section	.nv.shared.triton_poi_fused_unsqueeze_3,"aw",@nobits
	.sectionflags	@""
	.align	16
	.zero		1024


//--------------------- .nv.constant0.triton_poi_fused_unsqueeze_3 --------------------------
	.section	.nv.constant0.triton_poi_fused_unsqueeze_3,"a",@progbits
	.sectionflags	@""
	.align	4
.nv.constant0.triton_poi_fused_unsqueeze_3:
	.zero		552
